//
// Generated by NVIDIA NVVM Compiler
//
// Compiler Build ID: CL-36424714
// Cuda compilation tools, release 13.0, V13.0.88
// Based on NVVM 20.0.0
//

.version 9.0
.target sm_100
.address_size 64

	// .globl	_Z15incrementKernelPi

.visible .entry _Z15incrementKernelPi(
	.param .u64 .ptr .align 1 _Z15incrementKernelPi_param_0
)
{
	.reg .b32 	%r<2>;
	.reg .b64 	%rd<3>;

	ld.param.u64 	%rd1, [_Z15incrementKernelPi_param_0];
	cvta.to.global.u64 	%rd2, %rd1;
	atom.global.add.u32 	%r1, [%rd2], 1;
	ret;

}


// ===== COMPILED SASS (sm_100) =====

	.target	sm_100

	.elftype	@"ET_EXEC"


//--------------------- .note.nv.tkinfo           --------------------------
	.section	.note.nv.tkinfo,"",@"SHT_NOTE"
	.sectionflags	@"SHF_NOTE_NV_TKINFO"
	.tkinfo
        /*0018*/ 	.word	0x00000002
        /*0030*/ 	.string	""
        /*0030*/ 	.string	"ptxas"
        /*0030*/ 	.string	"Cuda compilation tools, release 13.0, V13.0.88"
        /*0030*/ 	.string	"Build cuda_13.0.r13.0/compiler.36424714_0"
        /*0030*/ 	.string	"-arch sm_100 -m 64 "



//--------------------- .note.nv.cuinfo           --------------------------
	.section	.note.nv.cuinfo,"",@"SHT_NOTE"
	.sectionflags	@"SHF_NOTE_NV_CUINFO"
        /*0018*/ 	.short	0x0002
        /*001a*/ 	.short	0x0064
        /*001c*/ 	.short	0x0082
	.zero		2


//--------------------- .nv.info                  --------------------------
	.section	.nv.info,"",@"SHT_CUDA_INFO"
	.align	4


	//----- nvinfo : EIATTR_REGCOUNT
	.align		4
        /*0000*/ 	.byte	0x04, 0x2f
        /*0002*/ 	.short	(.L_1 - .L_0)
	.align		4
.L_0:
        /*0004*/ 	.word	index@(_Z15incrementKernelPi)
        /*0008*/ 	.word	0x00000008


	//----- nvinfo : EIATTR_FRAME_SIZE
	.align		4
.L_1:
        /*000c*/ 	.byte	0x04, 0x11
        /*000e*/ 	.short	(.L_3 - .L_2)
	.align		4
.L_2:
        /*0010*/ 	.word	index@(_Z15incrementKernelPi)
        /*0014*/ 	.word	0x00000000


	//----- nvinfo : EIATTR_MIN_STACK_SIZE
	.align		4
.L_3:
        /*0018*/ 	.byte	0x04, 0x12
        /*001a*/ 	.short	(.L_5 - .L_4)
	.align		4
.L_4:
        /*001c*/ 	.word	index@(_Z15incrementKernelPi)
        /*0020*/ 	.word	0x00000000
.L_5:


//--------------------- .nv.compat                --------------------------
	.section	.nv.compat,"",@"SHT_CUDA_COMPAT_INFO"
	.align	4
        /*0000*/ 	.byte	0x02, 0x09, 0x00, 0x00, 0x02, 0x02, 0x01, 0x00, 0x02, 0x05, 0x05, 0x00, 0x03, 0x07, 0x01, 0x01
        /*0010*/ 	.byte	0x02, 0x03, 0x00, 0x00, 0x02, 0x06, 0x01, 0x00, 0x04, 0x0b, 0x08, 0x00, 0x09, 0x00, 0x00, 0x00
        /*0020*/ 	.byte	0x00, 0x00, 0x00, 0x00


//--------------------- .nv.info._Z15incrementKernelPi --------------------------
	.section	.nv.info._Z15incrementKernelPi,"",@"SHT_CUDA_INFO"
	.sectionflags	@""
	.align	4


	//----- nvinfo : EIATTR_CUDA_API_VERSION
	.align		4
        /*0000*/ 	.byte	0x04, 0x37
        /*0002*/ 	.short	(.L_7 - .L_6)
.L_6:
        /*0004*/ 	.word	0x00000082


	//----- nvinfo : EIATTR_KPARAM_INFO
	.align		4
.L_7:
        /*0008*/ 	.byte	0x04, 0x17
        /*000a*/ 	.short	(.L_9 - .L_8)
.L_8:
        /*000c*/ 	.word	0x00000000
        /*0010*/ 	.short	0x0000
        /*0012*/ 	.short	0x0000
        /*0014*/ 	.byte	0x00, 0xf5, 0x21, 0x00


	//----- nvinfo : EIATTR_SPARSE_MMA_MASK
	.align		4
.L_9:
        /*0018*/ 	.byte	0x03, 0x50
        /*001a*/ 	.short	0x0000


	//----- nvinfo : EIATTR_MAXREG_COUNT
	.align		4
        /*001c*/ 	.byte	0x03, 0x1b
        /*001e*/ 	.short	0x00ff


	//----- nvinfo : EIATTR_MERCURY_ISA_VERSION
	.align		4
        /*0020*/ 	.byte	0x03, 0x5f
        /*0022*/ 	.short	0x0101


	//----- nvinfo : EIATTR_INT_WARP_WIDE_INSTR_OFFSETS
	.align		4
        /*0024*/ 	.byte	0x04, 0x31
        /*0026*/ 	.short	(.L_11 - .L_10)


	//   ....[0]....
.L_10:
        /*0028*/ 	.word	0x00000030


	//----- nvinfo : EIATTR_VRC_CTA_INIT_COUNT
	.align		4
.L_11:
        /*002c*/ 	.byte	0x02, 0x4a
	.zero		1
	.zero		1


	//----- nvinfo : EIATTR_EXIT_INSTR_OFFSETS
	.align		4
        /*0030*/ 	.byte	0x04, 0x1c
        /*0032*/ 	.short	(.L_13 - .L_12)


	//   ....[0]....
.L_12:
        /*0034*/ 	.word	0x00000090


	//----- nvinfo : EIATTR_CBANK_PARAM_SIZE
	.align		4
.L_13:
        /*0038*/ 	.byte	0x03, 0x19
        /*003a*/ 	.short	0x0008


	//----- nvinfo : EIATTR_PARAM_CBANK
	.align		4
        /*003c*/ 	.byte	0x04, 0x0a
        /*003e*/ 	.short	(.L_15 - .L_14)
	.align		4
.L_14:
        /*0040*/ 	.word	index@(.nv.constant0._Z15incrementKernelPi)
        /*0044*/ 	.short	0x0380
        /*0046*/ 	.short	0x0008


	//----- nvinfo : EIATTR_SW_WAR
	.align		4
.L_15:
        /*0048*/ 	.byte	0x04, 0x36
        /*004a*/ 	.short	(.L_17 - .L_16)
.L_16:
        /*004c*/ 	.word	0x00000008
.L_17:


//--------------------- .nv.callgraph             --------------------------
	.section	.nv.callgraph,"",@"SHT_CUDA_CALLGRAPH"
	.align	4
	.sectionentsize	8
	.align		4
        /*0000*/ 	.word	0x00000000
	.align		4
        /*0004*/ 	.word	0xffffffff
	.align		4
        /*0008*/ 	.word	0x00000000
	.align		4
        /*000c*/ 	.word	0xfffffffe
	.align		4
        /*0010*/ 	.word	0x00000000
	.align		4
        /*0014*/ 	.word	0xfffffffd
	.align		4
        /*0018*/ 	.word	0x00000000
	.align		4
        /*001c*/ 	.word	0xfffffffc


//--------------------- .text._Z15incrementKernelPi --------------------------
	.section	.text._Z15incrementKernelPi,"ax",@progbits
	.align	128
        .global         _Z15incrementKernelPi
        .type           _Z15incrementKernelPi,@function
        .size           _Z15incrementKernelPi,(.L_x_1 - _Z15incrementKernelPi)
        .other          _Z15incrementKernelPi,@"STO_CUDA_ENTRY STV_DEFAULT"
_Z15incrementKernelPi:
.text._Z15incrementKernelPi:
[----:B------:R-:W-:Y:S01]  /*0000*/  LDC R1, c[0x0][0x37c] ;  /* 0x0000df00ff017b82 */ /* 0x000fe20000000800 */
[----:B------:R-:W0:Y:S07]  /*0010*/  S2R R0, SR_LANEID ;  /* 0x0000000000007919 */ /* 0x000e2e0000000000 */
[----:B------:R-:W1:Y:S01]  /*0020*/  LDC.64 R2, c[0x0][0x380] ;  /* 0x0000e000ff027b82 */ /* 0x000e620000000a00 */
[----:B------:R-:W-:Y:S01]  /*0030*/  VOTEU.ANY UR6, UPT, PT ;  /* 0x0000000000067886 */ /* 0x000fe200038e0100 */
[----:B------:R-:W1:Y:S01]  /*0040*/  LDCU.64 UR4, c[0x0][0x358] ;  /* 0x00006b00ff0477ac */ /* 0x000e620008000a00 */
[----:B------:R-:W1:Y:S01]  /*0050*/  POPC R5, UR6 ;  /* 0x0000000600057d09 */ /* 0x000e620008000000 */
[----:B------:R-:W-:-:S06]  /*0060*/  UFLO.U32 UR7, UR6 ;  /* 0x00000006000772bd */ /* 0x000fcc00080e0000 */
[----:B0-----:R-:W-:-:S13]  /*0070*/  ISETP.EQ.U32.AND P0, PT, R0, UR7, PT ;  /* 0x0000000700007c0c */ /* 0x001fda000bf02070 */
[----:B-1----:R-:W-:Y:S01]  /*0080*/  @P0 REDG.E.ADD.STRONG.GPU desc[UR4][R2.64], R5 ;  /* 0x000000050200098e */ /* 0x002fe2000c12e104 */
[----:B------:R-:W-:Y:S05]  /*0090*/  EXIT ;  /* 0x000000000000794d */ /* 0x000fea0003800000 */
.L_x_0:
[----:B------:R-:W-:-:S00]  /*00a0*/  BRA `(.L_x_0) ;  /* 0xfffffffc00fc7947 */ /* 0x000fc0000383ffff */
[----:B------:R-:W-:-:S00]  /*00b0*/  NOP ;  /* 0x0000000000007918 */ /* 0x000fc00000000000 */
        /* <DEDUP_REMOVED lines=12> */
.L_x_1:


//--------------------- .nv.shared.reserved.0     --------------------------
	.section	.nv.shared.reserved.0,"aw",@nobits
	.weak		__nv_reservedSMEM_offset_0_alias
	.size		__nv_reservedSMEM_offset_0_alias, 0, 64
	.other		__nv_reservedSMEM_offset_0_alias,@"STO_CUDA_RESERVED_SHARED STV_DEFAULT"
__nv_reservedSMEM_offset_0_alias:
	.zero		0
	.zero		64


//--------------------- .nv.constant0._Z15incrementKernelPi --------------------------
	.section	.nv.constant0._Z15incrementKernelPi,"a",@progbits
	.sectionflags	@""
	.align	4
.nv.constant0._Z15incrementKernelPi:
	.zero		904


//--------------------- SYMBOLS --------------------------

	.type		.nv.reservedSmem.offset0,@object
	.size		.nv.reservedSmem.offset0,0x4
